//
// Generated by NVIDIA NVVM Compiler
//
// Compiler Build ID: CL-36424714
// Cuda compilation tools, release 13.0, V13.0.88
// Based on NVVM 20.0.0
//

.version 9.0
.target sm_100
.address_size 64

	// .globl	_Z10sum_kernelPfPdii

.visible .entry _Z10sum_kernelPfPdii(
	.param .u64 .ptr .align 1 _Z10sum_kernelPfPdii_param_0,
	.param .u64 .ptr .align 1 _Z10sum_kernelPfPdii_param_1,
	.param .u32 _Z10sum_kernelPfPdii_param_2,
	.param .u32 _Z10sum_kernelPfPdii_param_3
)
{
	.reg .pred 	%p<11>;
	.reg .b32 	%r<40>;
	.reg .b32 	%f<82>;
	.reg .b64 	%rd<14>;
	.reg .b64 	%fd<6>;

	ld.param.u64 	%rd4, [_Z10sum_kernelPfPdii_param_0];
	ld.param.u64 	%rd3, [_Z10sum_kernelPfPdii_param_1];
	ld.param.u32 	%r22, [_Z10sum_kernelPfPdii_param_2];
	ld.param.u32 	%r23, [_Z10sum_kernelPfPdii_param_3];
	cvta.to.global.u64 	%rd1, %rd4;
	mov.u32 	%r24, %ctaid.x;
	mov.u32 	%r25, %ntid.x;
	mov.u32 	%r26, %tid.x;
	mad.lo.s32 	%r27, %r24, %r25, %r26;
	mul.lo.s32 	%r35, %r23, %r27;
	setp.ge.s32 	%p1, %r35, %r22;
	@%p1 bra 	$L__BB0_16;
	add.s32 	%r28, %r35, %r23;
	min.s32 	%r2, %r28, %r22;
	setp.lt.s32 	%p2, %r23, 1;
	mov.f64 	%fd5, 0d0000000000000000;
	@%p2 bra 	$L__BB0_15;
	add.s32 	%r29, %r35, 1;
	max.s32 	%r30, %r2, %r29;
	sub.s32 	%r3, %r30, %r35;
	and.b32  	%r4, %r3, 15;
	sub.s32 	%r31, %r35, %r30;
	setp.gt.u32 	%p3, %r31, -16;
	mov.f32 	%f81, 0f00000000;
	@%p3 bra 	$L__BB0_5;
	and.b32  	%r32, %r3, -16;
	neg.s32 	%r33, %r32;
	add.s64 	%rd2, %rd1, 32;
	mov.f32 	%f81, 0f00000000;
$L__BB0_4:
	.pragma "nounroll";
	mul.wide.s32 	%rd5, %r35, 4;
	add.s64 	%rd6, %rd2, %rd5;
	ld.global.f32 	%f17, [%rd6+-32];
	add.f32 	%f18, %f81, %f17;
	ld.global.f32 	%f19, [%rd6+-28];
	add.f32 	%f20, %f18, %f19;
	ld.global.f32 	%f21, [%rd6+-24];
	add.f32 	%f22, %f20, %f21;
	ld.global.f32 	%f23, [%rd6+-20];
	add.f32 	%f24, %f22, %f23;
	ld.global.f32 	%f25, [%rd6+-16];
	add.f32 	%f26, %f24, %f25;
	ld.global.f32 	%f27, [%rd6+-12];
	add.f32 	%f28, %f26, %f27;
	ld.global.f32 	%f29, [%rd6+-8];
	add.f32 	%f30, %f28, %f29;
	ld.global.f32 	%f31, [%rd6+-4];
	add.f32 	%f32, %f30, %f31;
	ld.global.f32 	%f33, [%rd6];
	add.f32 	%f34, %f32, %f33;
	ld.global.f32 	%f35, [%rd6+4];
	add.f32 	%f36, %f34, %f35;
	ld.global.f32 	%f37, [%rd6+8];
	add.f32 	%f38, %f36, %f37;
	ld.global.f32 	%f39, [%rd6+12];
	add.f32 	%f40, %f38, %f39;
	ld.global.f32 	%f41, [%rd6+16];
	add.f32 	%f42, %f40, %f41;
	ld.global.f32 	%f43, [%rd6+20];
	add.f32 	%f44, %f42, %f43;
	ld.global.f32 	%f45, [%rd6+24];
	add.f32 	%f46, %f44, %f45;
	ld.global.f32 	%f47, [%rd6+28];
	add.f32 	%f81, %f46, %f47;
	add.s32 	%r35, %r35, 16;
	add.s32 	%r33, %r33, 16;
	setp.ne.s32 	%p4, %r33, 0;
	@%p4 bra 	$L__BB0_4;
$L__BB0_5:
	setp.eq.s32 	%p5, %r4, 0;
	@%p5 bra 	$L__BB0_14;
	and.b32  	%r11, %r3, 7;
	setp.lt.u32 	%p6, %r4, 8;
	@%p6 bra 	$L__BB0_8;
	mul.wide.s32 	%rd7, %r35, 4;
	add.s64 	%rd8, %rd1, %rd7;
	ld.global.f32 	%f49, [%rd8];
	add.f32 	%f50, %f81, %f49;
	ld.global.f32 	%f51, [%rd8+4];
	add.f32 	%f52, %f50, %f51;
	ld.global.f32 	%f53, [%rd8+8];
	add.f32 	%f54, %f52, %f53;
	ld.global.f32 	%f55, [%rd8+12];
	add.f32 	%f56, %f54, %f55;
	ld.global.f32 	%f57, [%rd8+16];
	add.f32 	%f58, %f56, %f57;
	ld.global.f32 	%f59, [%rd8+20];
	add.f32 	%f60, %f58, %f59;
	ld.global.f32 	%f61, [%rd8+24];
	add.f32 	%f62, %f60, %f61;
	ld.global.f32 	%f63, [%rd8+28];
	add.f32 	%f81, %f62, %f63;
	add.s32 	%r35, %r35, 8;
$L__BB0_8:
	setp.eq.s32 	%p7, %r11, 0;
	@%p7 bra 	$L__BB0_14;
	and.b32  	%r14, %r3, 3;
	setp.lt.u32 	%p8, %r11, 4;
	@%p8 bra 	$L__BB0_11;
	mul.wide.s32 	%rd9, %r35, 4;
	add.s64 	%rd10, %rd1, %rd9;
	ld.global.f32 	%f65, [%rd10];
	add.f32 	%f66, %f81, %f65;
	ld.global.f32 	%f67, [%rd10+4];
	add.f32 	%f68, %f66, %f67;
	ld.global.f32 	%f69, [%rd10+8];
	add.f32 	%f70, %f68, %f69;
	ld.global.f32 	%f71, [%rd10+12];
	add.f32 	%f81, %f70, %f71;
	add.s32 	%r35, %r35, 4;
$L__BB0_11:
	setp.eq.s32 	%p9, %r14, 0;
	@%p9 bra 	$L__BB0_14;
	neg.s32 	%r38, %r14;
$L__BB0_13:
	.pragma "nounroll";
	mul.wide.s32 	%rd11, %r35, 4;
	add.s64 	%rd12, %rd1, %rd11;
	ld.global.f32 	%f72, [%rd12];
	add.f32 	%f81, %f81, %f72;
	add.s32 	%r35, %r35, 1;
	add.s32 	%r38, %r38, 1;
	setp.ne.s32 	%p10, %r38, 0;
	@%p10 bra 	$L__BB0_13;
$L__BB0_14:
	cvt.f64.f32 	%fd5, %f81;
$L__BB0_15:
	cvta.to.global.u64 	%rd13, %rd3;
	atom.global.add.f64 	%fd4, [%rd13], %fd5;
$L__BB0_16:
	ret;

}
	// .globl	_Z10vector_proPfS_Pdi
.visible .entry _Z10vector_proPfS_Pdi(
	.param .u64 .ptr .align 1 _Z10vector_proPfS_Pdi_param_0,
	.param .u64 .ptr .align 1 _Z10vector_proPfS_Pdi_param_1,
	.param .u64 .ptr .align 1 _Z10vector_proPfS_Pdi_param_2,
	.param .u32 _Z10vector_proPfS_Pdi_param_3
)
{
	.reg .pred 	%p<2>;
	.reg .b32 	%r<6>;
	.reg .b32 	%f<4>;
	.reg .b64 	%rd<10>;
	.reg .b64 	%fd<2>;

	ld.param.u64 	%rd1, [_Z10vector_proPfS_Pdi_param_0];
	ld.param.u64 	%rd2, [_Z10vector_proPfS_Pdi_param_1];
	ld.param.u64 	%rd3, [_Z10vector_proPfS_Pdi_param_2];
	ld.param.u32 	%r2, [_Z10vector_proPfS_Pdi_param_3];
	mov.u32 	%r3, %ctaid.x;
	mov.u32 	%r4, %ntid.x;
	mov.u32 	%r5, %tid.x;
	mad.lo.s32 	%r1, %r3, %r4, %r5;
	setp.ge.s32 	%p1, %r1, %r2;
	@%p1 bra 	$L__BB1_2;
	cvta.to.global.u64 	%rd4, %rd2;
	cvta.to.global.u64 	%rd5, %rd3;
	cvta.to.global.u64 	%rd6, %rd1;
	mul.wide.s32 	%rd7, %r1, 4;
	add.s64 	%rd8, %rd4, %rd7;
	ld.global.f32 	%f1, [%rd8];
	ld.global.f64 	%fd1, [%rd5];
	cvt.rn.f32.f64 	%f2, %fd1;
	mul.f32 	%f3, %f1, %f2;
	add.s64 	%rd9, %rd6, %rd7;
	st.global.f32 	[%rd9], %f3;
$L__BB1_2:
	ret;

}


// ===== COMPILED SASS (sm_100) =====

	.target	sm_100

	.elftype	@"ET_EXEC"


//--------------------- .note.nv.tkinfo           --------------------------
	.section	.note.nv.tkinfo,"",@"SHT_NOTE"
	.sectionflags	@"SHF_NOTE_NV_TKINFO"
	.tkinfo
        /*0018*/ 	.word	0x00000002
        /*0030*/ 	.string	""
        /*0030*/ 	.string	"ptxas"
        /*0030*/ 	.string	"Cuda compilation tools, release 13.0, V13.0.88"
        /*0030*/ 	.string	"Build cuda_13.0.r13.0/compiler.36424714_0"
        /*0030*/ 	.string	"-arch sm_100 -m 64 "



//--------------------- .note.nv.cuinfo           --------------------------
	.section	.note.nv.cuinfo,"",@"SHT_NOTE"
	.sectionflags	@"SHF_NOTE_NV_CUINFO"
        /*0018*/ 	.short	0x0002
        /*001a*/ 	.short	0x0064
        /*001c*/ 	.short	0x0082
	.zero		2


//--------------------- .nv.info                  --------------------------
	.section	.nv.info,"",@"SHT_CUDA_INFO"
	.align	4


	//----- nvinfo : EIATTR_REGCOUNT
	.align		4
        /*0000*/ 	.byte	0x04, 0x2f
        /*0002*/ 	.short	(.L_1 - .L_0)
	.align		4
.L_0:
        /*0004*/ 	.word	index@(_Z10sum_kernelPfPdii)
        /*0008*/ 	.word	0x0000001e


	//----- nvinfo : EIATTR_FRAME_SIZE
	.align		4
.L_1:
        /*000c*/ 	.byte	0x04, 0x11
        /*000e*/ 	.short	(.L_3 - .L_2)
	.align		4
.L_2:
        /*0010*/ 	.word	index@(_Z10sum_kernelPfPdii)
        /*0014*/ 	.word	0x00000000


	//----- nvinfo : EIATTR_REGCOUNT
	.align		4
.L_3:
        /*0018*/ 	.byte	0x04, 0x2f
        /*001a*/ 	.short	(.L_5 - .L_4)
	.align		4
.L_4:
        /*001c*/ 	.word	index@(_Z10vector_proPfS_Pdi)
        /*0020*/ 	.word	0x0000000e


	//----- nvinfo : EIATTR_FRAME_SIZE
	.align		4
.L_5:
        /*0024*/ 	.byte	0x04, 0x11
        /*0026*/ 	.short	(.L_7 - .L_6)
	.align		4
.L_6:
        /*0028*/ 	.word	index@(_Z10vector_proPfS_Pdi)
        /*002c*/ 	.word	0x00000000


	//----- nvinfo : EIATTR_MIN_STACK_SIZE
	.align		4
.L_7:
        /*0030*/ 	.byte	0x04, 0x12
        /*0032*/ 	.short	(.L_9 - .L_8)
	.align		4
.L_8:
        /*0034*/ 	.word	index@(_Z10vector_proPfS_Pdi)
        /*0038*/ 	.word	0x00000000


	//----- nvinfo : EIATTR_MIN_STACK_SIZE
	.align		4
.L_9:
        /*003c*/ 	.byte	0x04, 0x12
        /*003e*/ 	.short	(.L_11 - .L_10)
	.align		4
.L_10:
        /*0040*/ 	.word	index@(_Z10sum_kernelPfPdii)
        /*0044*/ 	.word	0x00000000
.L_11:


//--------------------- .nv.compat                --------------------------
	.section	.nv.compat,"",@"SHT_CUDA_COMPAT_INFO"
	.align	4
        /*0000*/ 	.byte	0x02, 0x09, 0x00, 0x00, 0x02, 0x02, 0x01, 0x00, 0x02, 0x05, 0x05, 0x00, 0x03, 0x07, 0x01, 0x01
        /*0010*/ 	.byte	0x02, 0x03, 0x00, 0x00, 0x02, 0x06, 0x01, 0x00, 0x04, 0x0b, 0x08, 0x00, 0x09, 0x00, 0x00, 0x00
        /*0020*/ 	.byte	0x00, 0x00, 0x00, 0x00


//--------------------- .nv.info._Z10vector_proPfS_Pdi --------------------------
	.section	.nv.info._Z10vector_proPfS_Pdi,"",@"SHT_CUDA_INFO"
	.sectionflags	@""
	.align	4


	//----- nvinfo : EIATTR_CUDA_API_VERSION
	.align		4
        /*0000*/ 	.byte	0x04, 0x37
        /*0002*/ 	.short	(.L_13 - .L_12)
.L_12:
        /*0004*/ 	.word	0x00000082


	//----- nvinfo : EIATTR_KPARAM_INFO
	.align		4
.L_13:
        /*0008*/ 	.byte	0x04, 0x17
        /*000a*/ 	.short	(.L_15 - .L_14)
.L_14:
        /*000c*/ 	.word	0x00000000
        /*0010*/ 	.short	0x0003
        /*0012*/ 	.short	0x0018
        /*0014*/ 	.byte	0x00, 0xf0, 0x11, 0x00


	//----- nvinfo : EIATTR_KPARAM_INFO
	.align		4
.L_15:
        /*0018*/ 	.byte	0x04, 0x17
        /*001a*/ 	.short	(.L_17 - .L_16)
.L_16:
        /*001c*/ 	.word	0x00000000
        /*0020*/ 	.short	0x0002
        /*0022*/ 	.short	0x0010
        /*0024*/ 	.byte	0x00, 0xf5, 0x21, 0x00


	//----- nvinfo : EIATTR_KPARAM_INFO
	.align		4
.L_17:
        /*0028*/ 	.byte	0x04, 0x17
        /*002a*/ 	.short	(.L_19 - .L_18)
.L_18:
        /*002c*/ 	.word	0x00000000
        /*0030*/ 	.short	0x0001
        /*0032*/ 	.short	0x0008
        /*0034*/ 	.byte	0x00, 0xf5, 0x21, 0x00


	//----- nvinfo : EIATTR_KPARAM_INFO
	.align		4
.L_19:
        /*0038*/ 	.byte	0x04, 0x17
        /*003a*/ 	.short	(.L_21 - .L_20)
.L_20:
        /*003c*/ 	.word	0x00000000
        /*0040*/ 	.short	0x0000
        /*0042*/ 	.short	0x0000
        /*0044*/ 	.byte	0x00, 0xf5, 0x21, 0x00


	//----- nvinfo : EIATTR_SPARSE_MMA_MASK
	.align		4
.L_21:
        /*0048*/ 	.byte	0x03, 0x50
        /*004a*/ 	.short	0x0000


	//----- nvinfo : EIATTR_MAXREG_COUNT
	.align		4
        /*004c*/ 	.byte	0x03, 0x1b
        /*004e*/ 	.short	0x00ff


	//----- nvinfo : EIATTR_MERCURY_ISA_VERSION
	.align		4
        /*0050*/ 	.byte	0x03, 0x5f
        /*0052*/ 	.short	0x0101


	//----- nvinfo : EIATTR_VRC_CTA_INIT_COUNT
	.align		4
        /*0054*/ 	.byte	0x02, 0x4a
	.zero		1
	.zero		1


	//----- nvinfo : EIATTR_EXIT_INSTR_OFFSETS
	.align		4
        /*0058*/ 	.byte	0x04, 0x1c
        /*005a*/ 	.short	(.L_23 - .L_22)


	//   ....[0]....
.L_22:
        /*005c*/ 	.word	0x00000070


	//   ....[1]....
        /*0060*/ 	.word	0x00000130


	//----- nvinfo : EIATTR_CBANK_PARAM_SIZE
	.align		4
.L_23:
        /*0064*/ 	.byte	0x03, 0x19
        /*0066*/ 	.short	0x001c


	//----- nvinfo : EIATTR_PARAM_CBANK
	.align		4
        /*0068*/ 	.byte	0x04, 0x0a
        /*006a*/ 	.short	(.L_25 - .L_24)
	.align		4
.L_24:
        /*006c*/ 	.word	index@(.nv.constant0._Z10vector_proPfS_Pdi)
        /*0070*/ 	.short	0x0380
        /*0072*/ 	.short	0x001c


	//----- nvinfo : EIATTR_SW_WAR
	.align		4
.L_25:
        /*0074*/ 	.byte	0x04, 0x36
        /*0076*/ 	.short	(.L_27 - .L_26)
.L_26:
        /*0078*/ 	.word	0x00000008
.L_27:


//--------------------- .nv.info._Z10sum_kernelPfPdii --------------------------
	.section	.nv.info._Z10sum_kernelPfPdii,"",@"SHT_CUDA_INFO"
	.sectionflags	@""
	.align	4


	//----- nvinfo : EIATTR_CUDA_API_VERSION
	.align		4
        /*0000*/ 	.byte	0x04, 0x37
        /*0002*/ 	.short	(.L_29 - .L_28)
.L_28:
        /*0004*/ 	.word	0x00000082


	//----- nvinfo : EIATTR_KPARAM_INFO
	.align		4
.L_29:
        /*0008*/ 	.byte	0x04, 0x17
        /*000a*/ 	.short	(.L_31 - .L_30)
.L_30:
        /*000c*/ 	.word	0x00000000
        /*0010*/ 	.short	0x0003
        /*0012*/ 	.short	0x0014
        /*0014*/ 	.byte	0x00, 0xf0, 0x11, 0x00


	//----- nvinfo : EIATTR_KPARAM_INFO
	.align		4
.L_31:
        /*0018*/ 	.byte	0x04, 0x17
        /*001a*/ 	.short	(.L_33 - .L_32)
.L_32:
        /*001c*/ 	.word	0x00000000
        /*0020*/ 	.short	0x0002
        /*0022*/ 	.short	0x0010
        /*0024*/ 	.byte	0x00, 0xf0, 0x11, 0x00


	//----- nvinfo : EIATTR_KPARAM_INFO
	.align		4
.L_33:
        /*0028*/ 	.byte	0x04, 0x17
        /*002a*/ 	.short	(.L_35 - .L_34)
.L_34:
        /*002c*/ 	.word	0x00000000
        /*0030*/ 	.short	0x0001
        /*0032*/ 	.short	0x0008
        /*0034*/ 	.byte	0x00, 0xf5, 0x21, 0x00


	//----- nvinfo : EIATTR_KPARAM_INFO
	.align		4
.L_35:
        /*0038*/ 	.byte	0x04, 0x17
        /*003a*/ 	.short	(.L_37 - .L_36)
.L_36:
        /*003c*/ 	.word	0x00000000
        /*0040*/ 	.short	0x0000
        /*0042*/ 	.short	0x0000
        /*0044*/ 	.byte	0x00, 0xf5, 0x21, 0x00


	//----- nvinfo : EIATTR_SPARSE_MMA_MASK
	.align		4
.L_37:
        /*0048*/ 	.byte	0x03, 0x50
        /*004a*/ 	.short	0x0000


	//----- nvinfo : EIATTR_MAXREG_COUNT
	.align		4
        /*004c*/ 	.byte	0x03, 0x1b
        /*004e*/ 	.short	0x00ff


	//----- nvinfo : EIATTR_MERCURY_ISA_VERSION
	.align		4
        /*0050*/ 	.byte	0x03, 0x5f
        /*0052*/ 	.short	0x0101


	//----- nvinfo : EIATTR_VRC_CTA_INIT_COUNT
	.align		4
        /*0054*/ 	.byte	0x02, 0x4a
	.zero		1
	.zero		1


	//----- nvinfo : EIATTR_EXIT_INSTR_OFFSETS
	.align		4
        /*0058*/ 	.byte	0x04, 0x1c
        /*005a*/ 	.short	(.L_39 - .L_38)


	//   ....[0]....
.L_38:
        /*005c*/ 	.word	0x00000080


	//   ....[1]....
        /*0060*/ 	.word	0x000007e0


	//----- nvinfo : EIATTR_CRS_STACK_SIZE
	.align		4
.L_39:
        /*0064*/ 	.byte	0x04, 0x1e
        /*0066*/ 	.short	(.L_41 - .L_40)
.L_40:
        /*0068*/ 	.word	0x00000000


	//----- nvinfo : EIATTR_CBANK_PARAM_SIZE
	.align		4
.L_41:
        /*006c*/ 	.byte	0x03, 0x19
        /*006e*/ 	.short	0x0018


	//----- nvinfo : EIATTR_PARAM_CBANK
	.align		4
        /*0070*/ 	.byte	0x04, 0x0a
        /*0072*/ 	.short	(.L_43 - .L_42)
	.align		4
.L_42:
        /*0074*/ 	.word	index@(.nv.constant0._Z10sum_kernelPfPdii)
        /*0078*/ 	.short	0x0380
        /*007a*/ 	.short	0x0018


	//----- nvinfo : EIATTR_SW_WAR
	.align		4
.L_43:
        /*007c*/ 	.byte	0x04, 0x36
        /*007e*/ 	.short	(.L_45 - .L_44)
.L_44:
        /*0080*/ 	.word	0x00000008
.L_45:


//--------------------- .nv.callgraph             --------------------------
	.section	.nv.callgraph,"",@"SHT_CUDA_CALLGRAPH"
	.align	4
	.sectionentsize	8
	.align		4
        /*0000*/ 	.word	0x00000000
	.align		4
        /*0004*/ 	.word	0xffffffff
	.align		4
        /*0008*/ 	.word	0x00000000
	.align		4
        /*000c*/ 	.word	0xfffffffe
	.align		4
        /*0010*/ 	.word	0x00000000
	.align		4
        /*0014*/ 	.word	0xfffffffd
	.align		4
        /*0018*/ 	.word	0x00000000
	.align		4
        /*001c*/ 	.word	0xfffffffc


//--------------------- .text._Z10vector_proPfS_Pdi --------------------------
	.section	.text._Z10vector_proPfS_Pdi,"ax",@progbits
	.align	128
        .global         _Z10vector_proPfS_Pdi
        .type           _Z10vector_proPfS_Pdi,@function
        .size           _Z10vector_proPfS_Pdi,(.L_x_13 - _Z10vector_proPfS_Pdi)
        .other          _Z10vector_proPfS_Pdi,@"STO_CUDA_ENTRY STV_DEFAULT"
_Z10vector_proPfS_Pdi:
.text._Z10vector_proPfS_Pdi:
[----:B------:R-:W-:Y:S01]  /*0000*/  LDC R1, c[0x0][0x37c] ;  /* 0x0000df00ff017b82 */ /* 0x000fe20000000800 */
[----:B------:R-:W0:Y:S07]  /*0010*/  S2R R0, SR_TID.X ;  /* 0x0000000000007919 */ /* 0x000e2e0000002100 */
[----:B------:R-:W0:Y:S01]  /*0020*/  S2UR UR4, SR_CTAID.X ;  /* 0x00000000000479c3 */ /* 0x000e220000002500 */
[----:B------:R-:W1:Y:S07]  /*0030*/  LDCU UR5, c[0x0][0x398] ;  /* 0x00007300ff0577ac */ /* 0x000e6e0008000800 */
[----:B------:R-:W0:Y:S02]  /*0040*/  LDC R9, c[0x0][0x360] ;  /* 0x0000d800ff097b82 */ /* 0x000e240000000800 */
[----:B0-----:R-:W-:-:S05]  /*0050*/  IMAD R9, R9, UR4, R0 ;  /* 0x0000000409097c24 */ /* 0x001fca000f8e0200 */
[----:B-1----:R-:W-:-:S13]  /*0060*/  ISETP.GE.AND P0, PT, R9, UR5, PT ;  /* 0x0000000509007c0c */ /* 0x002fda000bf06270 */
[----:B------:R-:W-:Y:S05]  /*0070*/  @P0 EXIT ;  /* 0x000000000000094d */ /* 0x000fea0003800000 */
[----:B------:R-:W0:Y:S01]  /*0080*/  LDC.64 R4, c[0x0][0x390] ;  /* 0x0000e400ff047b82 */ /* 0x000e220000000a00 */
[----:B------:R-:W0:Y:S07]  /*0090*/  LDCU.64 UR4, c[0x0][0x358] ;  /* 0x00006b00ff0477ac */ /* 0x000e2e0008000a00 */
[----:B------:R-:W1:Y:S08]  /*00a0*/  LDC.64 R2, c[0x0][0x388] ;  /* 0x0000e200ff027b82 */ /* 0x000e700000000a00 */
[----:B------:R-:W2:Y:S01]  /*00b0*/  LDC.64 R6, c[0x0][0x380] ;  /* 0x0000e000ff067b82 */ /* 0x000ea20000000a00 */
[----:B0-----:R-:W3:Y:S01]  /*00c0*/  LDG.E.64 R4, desc[UR4][R4.64] ;  /* 0x0000000404047981 */ /* 0x001ee2000c1e1b00 */
[----:B-1----:R-:W-:-:S06]  /*00d0*/  IMAD.WIDE R2, R9, 0x4, R2 ;  /* 0x0000000409027825 */ /* 0x002fcc00078e0202 */
[----:B------:R-:W4:Y:S01]  /*00e0*/  LDG.E R2, desc[UR4][R2.64] ;  /* 0x0000000402027981 */ /* 0x000f22000c1e1900 */
[----:B--2---:R-:W-:Y:S01]  /*00f0*/  IMAD.WIDE R6, R9, 0x4, R6 ;  /* 0x0000000409067825 */ /* 0x004fe200078e0206 */
[----:B---3--:R-:W4:Y:S03]  /*0100*/  F2F.F32.F64 R11, R4 ;  /* 0x00000004000b7310 */ /* 0x008f260000301000 */
[----:B----4-:R-:W-:-:S05]  /*0110*/  FMUL R11, R2, R11 ;  /* 0x0000000b020b7220 */ /* 0x010fca0000400000 */
[----:B------:R-:W-:Y:S01]  /*0120*/  STG.E desc[UR4][R6.64], R11 ;  /* 0x0000000b06007986 */ /* 0x000fe2000c101904 */
[----:B------:R-:W-:Y:S05]  /*0130*/  EXIT ;  /* 0x000000000000794d */ /* 0x000fea0003800000 */
.L_x_0:
[----:B------:R-:W-:-:S00]  /*0140*/  BRA `(.L_x_0) ;  /* 0xfffffffc00fc7947 */ /* 0x000fc0000383ffff */
[----:B------:R-:W-:-:S00]  /*0150*/  NOP ;  /* 0x0000000000007918 */ /* 0x000fc00000000000 */
        /* <DEDUP_REMOVED lines=10> */
.L_x_13:


//--------------------- .text._Z10sum_kernelPfPdii --------------------------
	.section	.text._Z10sum_kernelPfPdii,"ax",@progbits
	.align	128
        .global         _Z10sum_kernelPfPdii
        .type           _Z10sum_kernelPfPdii,@function
        .size           _Z10sum_kernelPfPdii,(.L_x_14 - _Z10sum_kernelPfPdii)
        .other          _Z10sum_kernelPfPdii,@"STO_CUDA_ENTRY STV_DEFAULT"
_Z10sum_kernelPfPdii:
.text._Z10sum_kernelPfPdii:
[----:B------:R-:W-:Y:S01]  /*0000*/  LDC R1, c[0x0][0x37c] ;  /* 0x0000df00ff017b82 */ /* 0x000fe20000000800 */
[----:B------:R-:W0:Y:S07]  /*0010*/  S2R R3, SR_TID.X ;  /* 0x0000000000037919 */ /* 0x000e2e0000002100 */
[----:B------:R-:W0:Y:S08]  /*0020*/  S2UR UR4, SR_CTAID.X ;  /* 0x00000000000479c3 */ /* 0x000e300000002500 */
[----:B------:R-:W0:Y:S08]  /*0030*/  LDC R0, c[0x0][0x360] ;  /* 0x0000d800ff007b82 */ /* 0x000e300000000800 */
[----:B------:R-:W1:Y:S01]  /*0040*/  LDC.64 R4, c[0x0][0x390] ;  /* 0x0000e400ff047b82 */ /* 0x000e620000000a00 */
[----:B0-----:R-:W-:-:S04]  /*0050*/  IMAD R0, R0, UR4, R3 ;  /* 0x0000000400007c24 */ /* 0x001fc8000f8e0203 */
[----:B-1----:R-:W-:-:S05]  /*0060*/  IMAD R7, R0, R5, RZ ;  /* 0x0000000500077224 */ /* 0x002fca00078e02ff */
[----:B------:R-:W-:-:S13]  /*0070*/  ISETP.GE.AND P0, PT, R7, R4, PT ;  /* 0x000000040700720c */ /* 0x000fda0003f06270 */
[----:B------:R-:W-:Y:S05]  /*0080*/  @P0 EXIT ;  /* 0x000000000000094d */ /* 0x000fea0003800000 */
[----:B------:R-:W-:Y:S01]  /*0090*/  ISETP.GE.AND P0, PT, R5, 0x1, PT ;  /* 0x000000010500780c */ /* 0x000fe20003f06270 */
[----:B------:R-:W0:Y:S01]  /*00a0*/  LDCU.64 UR4, c[0x0][0x358] ;  /* 0x00006b00ff0477ac */ /* 0x000e220008000a00 */
[----:B------:R-:W-:Y:S02]  /*00b0*/  VIADDMNMX R0, R7, R5, R4, PT ;  /* 0x0000000507007246 */ /* 0x000fe40003800104 */
[----:B------:R-:W-:-:S09]  /*00c0*/  CS2R R2, SRZ ;  /* 0x0000000000027805 */ /* 0x000fd2000001ff00 */
[----:B------:R-:W-:Y:S05]  /*00d0*/  @!P0 BRA `(.L_x_1) ;  /* 0x0000000400b88947 */ /* 0x000fea0003800000 */
[C---:B------:R-:W-:Y:S01]  /*00e0*/  VIADDMNMX R0, R7.reuse, 0x1, R0, !PT ;  /* 0x0000000107007846 */ /* 0x040fe20007800100 */
[----:B------:R-:W-:Y:S03]  /*00f0*/  BSSY.RECONVERGENT B0, `(.L_x_2) ;  /* 0x0000033000007945 */ /* 0x000fe60003800200 */
[CC--:B------:R-:W-:Y:S02]  /*0100*/  IADD3 R6, PT, PT, -R7.reuse, R0.reuse, RZ ;  /* 0x0000000007067210 */ /* 0x0c0fe40007ffe1ff */
[----:B------:R-:W-:Y:S02]  /*0110*/  IADD3 R0, PT, PT, R7, -R0, RZ ;  /* 0x8000000007007210 */ /* 0x000fe40007ffe0ff */
[----:B------:R-:W-:Y:S02]  /*0120*/  LOP3.LUT R22, R6, 0xf, RZ, 0xc0, !PT ;  /* 0x0000000f06167812 */ /* 0x000fe400078ec0ff */
[----:B------:R-:W-:Y:S01]  /*0130*/  ISETP.GT.U32.AND P1, PT, R0, -0x10, PT ;  /* 0xfffffff00000780c */ /* 0x000fe20003f24070 */
[----:B------:R-:W-:Y:S01]  /*0140*/  HFMA2 R0, -RZ, RZ, 0, 0 ;  /* 0x00000000ff007431 */ /* 0x000fe200000001ff */
[----:B------:R-:W-:-:S11]  /*0150*/  ISETP.NE.AND P0, PT, R22, RZ, PT ;  /* 0x000000ff1600720c */ /* 0x000fd60003f05270 */
[----:B------:R-:W-:Y:S05]  /*0160*/  @P1 BRA `(.L_x_3) ;  /* 0x0000000000ac1947 */ /* 0x000fea0003800000 */
[----:B------:R-:W1:Y:S01]  /*0170*/  LDC.64 R2, c[0x0][0x380] ;  /* 0x0000e000ff027b82 */ /* 0x000e620000000a00 */
[----:B------:R-:W-:Y:S02]  /*0180*/  LOP3.LUT R10, R6, 0xfffffff0, RZ, 0xc0, !PT ;  /* 0xfffffff0060a7812 */ /* 0x000fe400078ec0ff */
[----:B------:R-:W-:Y:S02]  /*0190*/  MOV R0, RZ ;  /* 0x000000ff00007202 */ /* 0x000fe40000000f00 */
[----:B------:R-:W-:Y:S02]  /*01a0*/  IADD3 R10, PT, PT, -R10, RZ, RZ ;  /* 0x000000ff0a0a7210 */ /* 0x000fe40007ffe1ff */
[----:B-1----:R-:W-:-:S04]  /*01b0*/  IADD3 R2, P1, PT, R2, 0x20, RZ ;  /* 0x0000002002027810 */ /* 0x002fc80007f3e0ff */
[----:B------:R-:W-:-:S09]  /*01c0*/  IADD3.X R3, PT, PT, RZ, R3, RZ, P1, !PT ;  /* 0x00000003ff037210 */ /* 0x000fd20000ffe4ff */
.L_x_4:
[----:B------:R-:W-:-:S05]  /*01d0*/  IMAD.WIDE R4, R7, 0x4, R2 ;  /* 0x0000000407047825 */ /* 0x000fca00078e0202 */
[----:B0-----:R-:W2:Y:S04]  /*01e0*/  LDG.E R21, desc[UR4][R4.64+-0x20] ;  /* 0xffffe00404157981 */ /* 0x001ea8000c1e1900 */
[----:B------:R-:W3:Y:S04]  /*01f0*/  LDG.E R20, desc[UR4][R4.64+-0x1c] ;  /* 0xffffe40404147981 */ /* 0x000ee8000c1e1900 */
[----:B------:R-:W4:Y:S04]  /*0200*/  LDG.E R23, desc[UR4][R4.64+-0x18] ;  /* 0xffffe80404177981 */ /* 0x000f28000c1e1900 */
[----:B------:R-:W5:Y:S04]  /*0210*/  LDG.E R25, desc[UR4][R4.64+-0x14] ;  /* 0xffffec0404197981 */ /* 0x000f68000c1e1900 */
        /* <DEDUP_REMOVED lines=11> */
[----:B------:R-:W5:Y:S01]  /*02d0*/  LDG.E R19, desc[UR4][R4.64+0x1c] ;  /* 0x00001c0404137981 */ /* 0x000f62000c1e1900 */
[----:B------:R-:W-:-:S02]  /*02e0*/  IADD3 R10, PT, PT, R10, 0x10, RZ ;  /* 0x000000100a0a7810 */ /* 0x000fc40007ffe0ff */
[----:B------:R-:W-:Y:S02]  /*02f0*/  IADD3 R7, PT, PT, R7, 0x10, RZ ;  /* 0x0000001007077810 */ /* 0x000fe40007ffe0ff */
[----:B------:R-:W-:Y:S01]  /*0300*/  ISETP.NE.AND P1, PT, R10, RZ, PT ;  /* 0x000000ff0a00720c */ /* 0x000fe20003f25270 */
[----:B--2---:R-:W-:-:S04]  /*0310*/  FADD R21, R21, R0 ;  /* 0x0000000015157221 */ /* 0x004fc80000000000 */
[----:B---3--:R-:W-:-:S04]  /*0320*/  FADD R20, R21, R20 ;  /* 0x0000001415147221 */ /* 0x008fc80000000000 */
[----:B----4-:R-:W-:-:S04]  /*0330*/  FADD R20, R20, R23 ;  /* 0x0000001714147221 */ /* 0x010fc80000000000 */
[----:B-----5:R-:W-:-:S04]  /*0340*/  FADD R20, R20, R25 ;  /* 0x0000001914147221 */ /* 0x020fc80000000000 */
[----:B------:R-:W-:-:S04]  /*0350*/  FADD R27, R20, R27 ;  /* 0x0000001b141b7221 */ /* 0x000fc80000000000 */
        /* <DEDUP_REMOVED lines=10> */
[----:B------:R-:W-:Y:S01]  /*0400*/  FADD R0, R8, R19 ;  /* 0x0000001308007221 */ /* 0x000fe20000000000 */
[----:B------:R-:W-:Y:S06]  /*0410*/  @P1 BRA `(.L_x_4) ;  /* 0xfffffffc006c1947 */ /* 0x000fec000383ffff */
.L_x_3:
[----:B0-----:R-:W-:Y:S05]  /*0420*/  BSYNC.RECONVERGENT B0 ;  /* 0x0000000000007941 */ /* 0x001fea0003800200 */
.L_x_2:
[----:B------:R-:W-:Y:S04]  /*0430*/  BSSY.RECONVERGENT B0, `(.L_x_5) ;  /* 0x0000037000007945 */ /* 0x000fe80003800200 */
[----:B------:R-:W-:Y:S05]  /*0440*/  @!P0 BRA `(.L_x_6) ;  /* 0x0000000000d48947 */ /* 0x000fea0003800000 */
[----:B------:R-:W-:Y:S01]  /*0450*/  ISETP.GE.U32.AND P0, PT, R22, 0x8, PT ;  /* 0x000000081600780c */ /* 0x000fe20003f06070 */
[----:B------:R-:W-:Y:S01]  /*0460*/  BSSY.RECONVERGENT B1, `(.L_x_7) ;  /* 0x0000017000017945 */ /* 0x000fe20003800200 */
[----:B------:R-:W-:-:S04]  /*0470*/  LOP3.LUT R8, R6, 0x7, RZ, 0xc0, !PT ;  /* 0x0000000706087812 */ /* 0x000fc800078ec0ff */
[----:B------:R-:W-:-:S07]  /*0480*/  ISETP.NE.AND P1, PT, R8, RZ, PT ;  /* 0x000000ff0800720c */ /* 0x000fce0003f25270 */
[----:B------:R-:W-:Y:S06]  /*0490*/  @!P0 BRA `(.L_x_8) ;  /* 0x00000000004c8947 */ /* 0x000fec0003800000 */
[----:B------:R-:W0:Y:S02]  /*04a0*/  LDC.64 R2, c[0x0][0x380] ;  /* 0x0000e000ff027b82 */ /* 0x000e240000000a00 */
[----:B0-----:R-:W-:-:S05]  /*04b0*/  IMAD.WIDE R2, R7, 0x4, R2 ;  /* 0x0000000407027825 */ /* 0x001fca00078e0202 */
[----:B------:R-:W2:Y:S04]  /*04c0*/  LDG.E R5, desc[UR4][R2.64] ;  /* 0x0000000402057981 */ /* 0x000ea8000c1e1900 */
[----:B------:R-:W3:Y:S04]  /*04d0*/  LDG.E R4, desc[UR4][R2.64+0x4] ;  /* 0x0000040402047981 */ /* 0x000ee8000c1e1900 */
[----:B------:R-:W4:Y:S04]  /*04e0*/  LDG.E R9, desc[UR4][R2.64+0x8] ;  /* 0x0000080402097981 */ /* 0x000f28000c1e1900 */
[----:B------:R-:W5:Y:S04]  /*04f0*/  LDG.E R11, desc[UR4][R2.64+0xc] ;  /* 0x00000c04020b7981 */ /* 0x000f68000c1e1900 */
[----:B------:R-:W5:Y:S04]  /*0500*/  LDG.E R13, desc[UR4][R2.64+0x10] ;  /* 0x00001004020d7981 */ /* 0x000f68000c1e1900 */
[----:B------:R-:W5:Y:S04]  /*0510*/  LDG.E R15, desc[UR4][R2.64+0x14] ;  /* 0x00001404020f7981 */ /* 0x000f68000c1e1900 */
[----:B------:R-:W5:Y:S04]  /*0520*/  LDG.E R17, desc[UR4][R2.64+0x18] ;  /* 0x0000180402117981 */ /* 0x000f68000c1e1900 */
[----:B------:R-:W5:Y:S01]  /*0530*/  LDG.E R19, desc[UR4][R2.64+0x1c] ;  /* 0x00001c0402137981 */ /* 0x000f62000c1e1900 */
[----:B------:R-:W-:Y:S01]  /*0540*/  IADD3 R7, PT, PT, R7, 0x8, RZ ;  /* 0x0000000807077810 */ /* 0x000fe20007ffe0ff */
[----:B--2---:R-:W-:-:S04]  /*0550*/  FADD R5, R0, R5 ;  /* 0x0000000500057221 */ /* 0x004fc80000000000 */
[----:B---3--:R-:W-:-:S04]  /*0560*/  FADD R4, R5, R4 ;  /* 0x0000000405047221 */ /* 0x008fc80000000000 */
[----:B----4-:R-:W-:-:S04]  /*0570*/  FADD R4, R4, R9 ;  /* 0x0000000904047221 */ /* 0x010fc80000000000 */
[----:B-----5:R-:W-:-:S04]  /*0580*/  FADD R4, R4, R11 ;  /* 0x0000000b04047221 */ /* 0x020fc80000000000 */
[----:B------:R-:W-:-:S04]  /*0590*/  FADD R4, R4, R13 ;  /* 0x0000000d04047221 */ /* 0x000fc80000000000 */
[----:B------:R-:W-:-:S04]  /*05a0*/  FADD R4, R4, R15 ;  /* 0x0000000f04047221 */ /* 0x000fc80000000000 */
[----:B------:R-:W-:-:S04]  /*05b0*/  FADD R4, R4, R17 ;  /* 0x0000001104047221 */ /* 0x000fc80000000000 */
[----:B------:R-:W-:-:S07]  /*05c0*/  FADD R0, R4, R19 ;  /* 0x0000001304007221 */ /* 0x000fce0000000000 */
.L_x_8:
[----:B------:R-:W-:Y:S05]  /*05d0*/  BSYNC.RECONVERGENT B1 ;  /* 0x0000000000017941 */ /* 0x000fea0003800200 */
.L_x_7:
        /* <DEDUP_REMOVED lines=11> */
[----:B------:R-:W5:Y:S01]  /*0690*/  LDG.E R11, desc[UR4][R2.64+0xc] ;  /* 0x00000c04020b7981 */ /* 0x000f62000c1e1900 */
[----:B------:R-:W-:Y:S01]  /*06a0*/  IADD3 R7, PT, PT, R7, 0x4, RZ ;  /* 0x0000000407077810 */ /* 0x000fe20007ffe0ff */
[----:B--2---:R-:W-:-:S04]  /*06b0*/  FADD R5, R0, R5 ;  /* 0x0000000500057221 */ /* 0x004fc80000000000 */
[----:B---3--:R-:W-:-:S04]  /*06c0*/  FADD R4, R5, R4 ;  /* 0x0000000405047221 */ /* 0x008fc80000000000 */
[----:B----4-:R-:W-:-:S04]  /*06d0*/  FADD R4, R4, R9 ;  /* 0x0000000904047221 */ /* 0x010fc80000000000 */
[----:B-----5:R-:W-:-:S07]  /*06e0*/  FADD R0, R4, R11 ;  /* 0x0000000b04007221 */ /* 0x020fce0000000000 */
.L_x_10:
[----:B------:R-:W-:Y:S05]  /*06f0*/  BSYNC.RECONVERGENT B1 ;  /* 0x0000000000017941 */ /* 0x000fea0003800200 */
.L_x_9:
[----:B------:R-:W-:Y:S05]  /*0700*/  @!P1 BRA `(.L_x_6) ;  /* 0x0000000000249947 */ /* 0x000fea0003800000 */
[----:B------:R-:W0:Y:S01]  /*0710*/  LDC.64 R4, c[0x0][0x380] ;  /* 0x0000e000ff047b82 */ /* 0x000e220000000a00 */
[----:B------:R-:W-:-:S07]  /*0720*/  IADD3 R6, PT, PT, -R6, RZ, RZ ;  /* 0x000000ff06067210 */ /* 0x000fce0007ffe1ff */
.L_x_11:
[----:B0-----:R-:W-:-:S06]  /*0730*/  IMAD.WIDE R2, R7, 0x4, R4 ;  /* 0x0000000407027825 */ /* 0x001fcc00078e0204 */
[----:B------:R-:W2:Y:S01]  /*0740*/  LDG.E R3, desc[UR4][R2.64] ;  /* 0x0000000402037981 */ /* 0x000ea2000c1e1900 */
[----:B------:R-:W-:Y:S02]  /*0750*/  IADD3 R6, PT, PT, R6, 0x1, RZ ;  /* 0x0000000106067810 */ /* 0x000fe40007ffe0ff */
[----:B------:R-:W-:Y:S02]  /*0760*/  IADD3 R7, PT, PT, R7, 0x1, RZ ;  /* 0x0000000107077810 */ /* 0x000fe40007ffe0ff */
[----:B------:R-:W-:Y:S01]  /*0770*/  ISETP.NE.AND P0, PT, R6, RZ, PT ;  /* 0x000000ff0600720c */ /* 0x000fe20003f05270 */
[----:B--2---:R-:W-:-:S12]  /*0780*/  FADD R0, R3, R0 ;  /* 0x0000000003007221 */ /* 0x004fd80000000000 */
[----:B------:R-:W-:Y:S05]  /*0790*/  @P0 BRA `(.L_x_11) ;  /* 0xfffffffc00e40947 */ /* 0x000fea000383ffff */
.L_x_6:
[----:B------:R-:W-:Y:S05]  /*07a0*/  BSYNC.RECONVERGENT B0 ;  /* 0x0000000000007941 */ /* 0x000fea0003800200 */
.L_x_5:
[----:B------:R1:W2:Y:S02]  /*07b0*/  F2F.F64.F32 R2, R0 ;  /* 0x0000000000027310 */ /* 0x0002a40000201800 */
.L_x_1:
[----:B------:R-:W0:Y:S02]  /*07c0*/  LDC.64 R4, c[0x0][0x388] ;  /* 0x0000e200ff047b82 */ /* 0x000e240000000a00 */
[----:B0-2---:R-:W-:Y:S01]  /*07d0*/  REDG.E.ADD.F64.RN.STRONG.GPU desc[UR4][R4.64], R2 ;  /* 0x00000002040079a6 */ /* 0x005fe2000c12ff04 */
[----:B------:R-:W-:Y:S05]  /*07e0*/  EXIT ;  /* 0x000000000000794d */ /* 0x000fea0003800000 */
.L_x_12:
        /* <DEDUP_REMOVED lines=9> */
.L_x_14:


//--------------------- .nv.shared.reserved.0     --------------------------
	.section	.nv.shared.reserved.0,"aw",@nobits
	.weak		__nv_reservedSMEM_offset_0_alias
	.size		__nv_reservedSMEM_offset_0_alias, 0, 64
	.other		__nv_reservedSMEM_offset_0_alias,@"STO_CUDA_RESERVED_SHARED STV_DEFAULT"
__nv_reservedSMEM_offset_0_alias:
	.zero		0
	.zero		64


//--------------------- .nv.constant0._Z10vector_proPfS_Pdi --------------------------
	.section	.nv.constant0._Z10vector_proPfS_Pdi,"a",@progbits
	.sectionflags	@""
	.align	4
.nv.constant0._Z10vector_proPfS_Pdi:
	.zero		924


//--------------------- .nv.constant0._Z10sum_kernelPfPdii --------------------------
	.section	.nv.constant0._Z10sum_kernelPfPdii,"a",@progbits
	.sectionflags	@""
	.align	4
.nv.constant0._Z10sum_kernelPfPdii:
	.zero		920


//--------------------- SYMBOLS --------------------------

	.type		.nv.reservedSmem.offset0,@object
	.size		.nv.reservedSmem.offset0,0x4
